//
// Generated by NVIDIA NVVM Compiler
//
// Compiler Build ID: CL-36424714
// Cuda compilation tools, release 13.0, V13.0.88
// Based on NVVM 20.0.0
//

.version 9.0
.target sm_100
.address_size 64

	// .globl	_Z21count_2d_equal_kernelPKiPiiii
// _ZZ21count_2d_equal_kernelPKiPiiiiE8blockSum has been demoted

.visible .entry _Z21count_2d_equal_kernelPKiPiiii(
	.param .u64 .ptr .align 1 _Z21count_2d_equal_kernelPKiPiiii_param_0,
	.param .u64 .ptr .align 1 _Z21count_2d_equal_kernelPKiPiiii_param_1,
	.param .u32 _Z21count_2d_equal_kernelPKiPiiii_param_2,
	.param .u32 _Z21count_2d_equal_kernelPKiPiiii_param_3,
	.param .u32 _Z21count_2d_equal_kernelPKiPiiii_param_4
)
{
	.reg .pred 	%p<7>;
	.reg .b32 	%r<19>;
	.reg .b64 	%rd<7>;
	// demoted variable
	.shared .align 4 .u32 _ZZ21count_2d_equal_kernelPKiPiiiiE8blockSum;
	ld.param.u64 	%rd1, [_Z21count_2d_equal_kernelPKiPiiii_param_0];
	ld.param.u64 	%rd2, [_Z21count_2d_equal_kernelPKiPiiii_param_1];
	ld.param.u32 	%r6, [_Z21count_2d_equal_kernelPKiPiiii_param_2];
	ld.param.u32 	%r7, [_Z21count_2d_equal_kernelPKiPiiii_param_3];
	ld.param.u32 	%r8, [_Z21count_2d_equal_kernelPKiPiiii_param_4];
	mov.u32 	%r1, %tid.x;
	mov.u32 	%r2, %tid.y;
	or.b32  	%r3, %r1, %r2;
	setp.ne.s32 	%p1, %r3, 0;
	@%p1 bra 	$L__BB0_2;
	mov.b32 	%r9, 0;
	st.shared.u32 	[_ZZ21count_2d_equal_kernelPKiPiiiiE8blockSum], %r9;
$L__BB0_2:
	bar.sync 	0;
	mov.u32 	%r10, %ntid.y;
	mov.u32 	%r11, %ctaid.y;
	mad.lo.s32 	%r4, %r10, %r11, %r2;
	mov.u32 	%r12, %ntid.x;
	mov.u32 	%r13, %ctaid.x;
	mad.lo.s32 	%r5, %r12, %r13, %r1;
	setp.ge.s32 	%p2, %r4, %r6;
	setp.ge.s32 	%p3, %r5, %r7;
	or.pred  	%p4, %p2, %p3;
	@%p4 bra 	$L__BB0_5;
	mad.lo.s32 	%r14, %r7, %r4, %r5;
	cvta.to.global.u64 	%rd3, %rd1;
	mul.wide.s32 	%rd4, %r14, 4;
	add.s64 	%rd5, %rd3, %rd4;
	ld.global.u32 	%r15, [%rd5];
	setp.ne.s32 	%p5, %r15, %r8;
	@%p5 bra 	$L__BB0_5;
	atom.shared.add.u32 	%r16, [_ZZ21count_2d_equal_kernelPKiPiiiiE8blockSum], 1;
$L__BB0_5:
	setp.ne.s32 	%p6, %r3, 0;
	bar.sync 	0;
	@%p6 bra 	$L__BB0_7;
	ld.shared.u32 	%r17, [_ZZ21count_2d_equal_kernelPKiPiiiiE8blockSum];
	cvta.to.global.u64 	%rd6, %rd2;
	atom.global.add.u32 	%r18, [%rd6], %r17;
$L__BB0_7:
	ret;

}


// ===== COMPILED SASS (sm_100) =====

	.target	sm_100

	.elftype	@"ET_EXEC"


//--------------------- .note.nv.tkinfo           --------------------------
	.section	.note.nv.tkinfo,"",@"SHT_NOTE"
	.sectionflags	@"SHF_NOTE_NV_TKINFO"
	.tkinfo
        /*0018*/ 	.word	0x00000002
        /*0030*/ 	.string	""
        /*0030*/ 	.string	"ptxas"
        /*0030*/ 	.string	"Cuda compilation tools, release 13.0, V13.0.88"
        /*0030*/ 	.string	"Build cuda_13.0.r13.0/compiler.36424714_0"
        /*0030*/ 	.string	"-arch sm_100 -m 64 "



//--------------------- .note.nv.cuinfo           --------------------------
	.section	.note.nv.cuinfo,"",@"SHT_NOTE"
	.sectionflags	@"SHF_NOTE_NV_CUINFO"
        /*0018*/ 	.short	0x0002
        /*001a*/ 	.short	0x0064
        /*001c*/ 	.short	0x0082
	.zero		2


//--------------------- .nv.info                  --------------------------
	.section	.nv.info,"",@"SHT_CUDA_INFO"
	.align	4


	//----- nvinfo : EIATTR_REGCOUNT
	.align		4
        /*0000*/ 	.byte	0x04, 0x2f
        /*0002*/ 	.short	(.L_1 - .L_0)
	.align		4
.L_0:
        /*0004*/ 	.word	index@(_Z21count_2d_equal_kernelPKiPiiii)
        /*0008*/ 	.word	0x0000000a


	//----- nvinfo : EIATTR_FRAME_SIZE
	.align		4
.L_1:
        /*000c*/ 	.byte	0x04, 0x11
        /*000e*/ 	.short	(.L_3 - .L_2)
	.align		4
.L_2:
        /*0010*/ 	.word	index@(_Z21count_2d_equal_kernelPKiPiiii)
        /*0014*/ 	.word	0x00000000


	//----- nvinfo : EIATTR_MIN_STACK_SIZE
	.align		4
.L_3:
        /*0018*/ 	.byte	0x04, 0x12
        /*001a*/ 	.short	(.L_5 - .L_4)
	.align		4
.L_4:
        /*001c*/ 	.word	index@(_Z21count_2d_equal_kernelPKiPiiii)
        /*0020*/ 	.word	0x00000000
.L_5:


//--------------------- .nv.compat                --------------------------
	.section	.nv.compat,"",@"SHT_CUDA_COMPAT_INFO"
	.align	4
        /*0000*/ 	.byte	0x02, 0x09, 0x00, 0x00, 0x02, 0x02, 0x01, 0x00, 0x02, 0x05, 0x05, 0x00, 0x03, 0x07, 0x01, 0x01
        /*0010*/ 	.byte	0x02, 0x03, 0x00, 0x00, 0x02, 0x06, 0x01, 0x00, 0x04, 0x0b, 0x08, 0x00, 0x09, 0x00, 0x00, 0x00
        /*0020*/ 	.byte	0x00, 0x00, 0x00, 0x00


//--------------------- .nv.info._Z21count_2d_equal_kernelPKiPiiii --------------------------
	.section	.nv.info._Z21count_2d_equal_kernelPKiPiiii,"",@"SHT_CUDA_INFO"
	.sectionflags	@""
	.align	4


	//----- nvinfo : EIATTR_CUDA_API_VERSION
	.align		4
        /*0000*/ 	.byte	0x04, 0x37
        /*0002*/ 	.short	(.L_7 - .L_6)
.L_6:
        /*0004*/ 	.word	0x00000082


	//----- nvinfo : EIATTR_KPARAM_INFO
	.align		4
.L_7:
        /*0008*/ 	.byte	0x04, 0x17
        /*000a*/ 	.short	(.L_9 - .L_8)
.L_8:
        /*000c*/ 	.word	0x00000000
        /*0010*/ 	.short	0x0004
        /*0012*/ 	.short	0x0018
        /*0014*/ 	.byte	0x00, 0xf0, 0x11, 0x00


	//----- nvinfo : EIATTR_KPARAM_INFO
	.align		4
.L_9:
        /*0018*/ 	.byte	0x04, 0x17
        /*001a*/ 	.short	(.L_11 - .L_10)
.L_10:
        /*001c*/ 	.word	0x00000000
        /*0020*/ 	.short	0x0003
        /*0022*/ 	.short	0x0014
        /*0024*/ 	.byte	0x00, 0xf0, 0x11, 0x00


	//----- nvinfo : EIATTR_KPARAM_INFO
	.align		4
.L_11:
        /*0028*/ 	.byte	0x04, 0x17
        /*002a*/ 	.short	(.L_13 - .L_12)
.L_12:
        /*002c*/ 	.word	0x00000000
        /*0030*/ 	.short	0x0002
        /*0032*/ 	.short	0x0010
        /*0034*/ 	.byte	0x00, 0xf0, 0x11, 0x00


	//----- nvinfo : EIATTR_KPARAM_INFO
	.align		4
.L_13:
        /*0038*/ 	.byte	0x04, 0x17
        /*003a*/ 	.short	(.L_15 - .L_14)
.L_14:
        /*003c*/ 	.word	0x00000000
        /*0040*/ 	.short	0x0001
        /*0042*/ 	.short	0x0008
        /*0044*/ 	.byte	0x00, 0xf5, 0x21, 0x00


	//----- nvinfo : EIATTR_KPARAM_INFO
	.align		4
.L_15:
        /*0048*/ 	.byte	0x04, 0x17
        /*004a*/ 	.short	(.L_17 - .L_16)
.L_16:
        /*004c*/ 	.word	0x00000000
        /*0050*/ 	.short	0x0000
        /*0052*/ 	.short	0x0000
        /*0054*/ 	.byte	0x00, 0xf5, 0x21, 0x00


	//----- nvinfo : EIATTR_SPARSE_MMA_MASK
	.align		4
.L_17:
        /*0058*/ 	.byte	0x03, 0x50
        /*005a*/ 	.short	0x0000


	//----- nvinfo : EIATTR_MAXREG_COUNT
	.align		4
        /*005c*/ 	.byte	0x03, 0x1b
        /*005e*/ 	.short	0x00ff


	//----- nvinfo : EIATTR_NUM_BARRIERS
	.align		4
        /*0060*/ 	.byte	0x02, 0x4c
        /*0062*/ 	.byte	0x01
	.zero		1


	//----- nvinfo : EIATTR_MERCURY_ISA_VERSION
	.align		4
        /*0064*/ 	.byte	0x03, 0x5f
        /*0066*/ 	.short	0x0101


	//----- nvinfo : EIATTR_INT_WARP_WIDE_INSTR_OFFSETS
	.align		4
        /*0068*/ 	.byte	0x04, 0x31
        /*006a*/ 	.short	(.L_19 - .L_18)


	//   ....[0]....
.L_18:
        /*006c*/ 	.word	0x000002a0


	//----- nvinfo : EIATTR_VRC_CTA_INIT_COUNT
	.align		4
.L_19:
        /*0070*/ 	.byte	0x02, 0x4a
	.zero		1
	.zero		1


	//----- nvinfo : EIATTR_EXIT_INSTR_OFFSETS
	.align		4
        /*0074*/ 	.byte	0x04, 0x1c
        /*0076*/ 	.short	(.L_21 - .L_20)


	//   ....[0]....
.L_20:
        /*0078*/ 	.word	0x00000230


	//   ....[1]....
        /*007c*/ 	.word	0x00000300


	//----- nvinfo : EIATTR_CRS_STACK_SIZE
	.align		4
.L_21:
        /*0080*/ 	.byte	0x04, 0x1e
        /*0082*/ 	.short	(.L_23 - .L_22)
.L_22:
        /*0084*/ 	.word	0x00000000


	//----- nvinfo : EIATTR_CBANK_PARAM_SIZE
	.align		4
.L_23:
        /*0088*/ 	.byte	0x03, 0x19
        /*008a*/ 	.short	0x001c


	//----- nvinfo : EIATTR_PARAM_CBANK
	.align		4
        /*008c*/ 	.byte	0x04, 0x0a
        /*008e*/ 	.short	(.L_25 - .L_24)
	.align		4
.L_24:
        /*0090*/ 	.word	index@(.nv.constant0._Z21count_2d_equal_kernelPKiPiiii)
        /*0094*/ 	.short	0x0380
        /*0096*/ 	.short	0x001c


	//----- nvinfo : EIATTR_SW_WAR
	.align		4
.L_25:
        /*0098*/ 	.byte	0x04, 0x36
        /*009a*/ 	.short	(.L_27 - .L_26)
.L_26:
        /*009c*/ 	.word	0x00000008
.L_27:


//--------------------- .nv.callgraph             --------------------------
	.section	.nv.callgraph,"",@"SHT_CUDA_CALLGRAPH"
	.align	4
	.sectionentsize	8
	.align		4
        /*0000*/ 	.word	0x00000000
	.align		4
        /*0004*/ 	.word	0xffffffff
	.align		4
        /*0008*/ 	.word	0x00000000
	.align		4
        /*000c*/ 	.word	0xfffffffe
	.align		4
        /*0010*/ 	.word	0x00000000
	.align		4
        /*0014*/ 	.word	0xfffffffd
	.align		4
        /*0018*/ 	.word	0x00000000
	.align		4
        /*001c*/ 	.word	0xfffffffc


//--------------------- .text._Z21count_2d_equal_kernelPKiPiiii --------------------------
	.section	.text._Z21count_2d_equal_kernelPKiPiiii,"ax",@progbits
	.align	128
        .global         _Z21count_2d_equal_kernelPKiPiiii
        .type           _Z21count_2d_equal_kernelPKiPiiii,@function
        .size           _Z21count_2d_equal_kernelPKiPiiii,(.L_x_3 - _Z21count_2d_equal_kernelPKiPiiii)
        .other          _Z21count_2d_equal_kernelPKiPiiii,@"STO_CUDA_ENTRY STV_DEFAULT"
_Z21count_2d_equal_kernelPKiPiiii:
.text._Z21count_2d_equal_kernelPKiPiiii:
[----:B------:R-:W-:Y:S01]  /*0000*/  LDC R1, c[0x0][0x37c] ;  /* 0x0000df00ff017b82 */ /* 0x000fe20000000800 */
[----:B------:R-:W0:Y:S01]  /*0010*/  S2R R5, SR_TID.X ;  /* 0x0000000000057919 */ /* 0x000e220000002100 */
[----:B------:R-:W1:Y:S01]  /*0020*/  LDCU UR4, c[0x0][0x364] ;  /* 0x00006c80ff0477ac */ /* 0x000e620008000800 */
[----:B------:R-:W-:Y:S01]  /*0030*/  BSSY.RECONVERGENT B0, `(.L_x_0) ;  /* 0x000001e000007945 */ /* 0x000fe20003800200 */
[----:B------:R-:W0:Y:S01]  /*0040*/  S2R R4, SR_TID.Y ;  /* 0x0000000000047919 */ /* 0x000e220000002200 */
[----:B------:R-:W2:Y:S01]  /*0050*/  LDCU UR5, c[0x0][0x360] ;  /* 0x00006c00ff0577ac */ /* 0x000ea20008000800 */
[----:B------:R-:W2:Y:S01]  /*0060*/  S2R R0, SR_CTAID.X ;  /* 0x0000000000007919 */ /* 0x000ea20000002500 */
[----:B------:R-:W3:Y:S01]  /*0070*/  LDCU.64 UR8, c[0x0][0x390] ;  /* 0x00007200ff0877ac */ /* 0x000ee20008000a00 */
[----:B------:R-:W1:Y:S01]  /*0080*/  S2R R7, SR_CTAID.Y ;  /* 0x0000000000077919 */ /* 0x000e620000002600 */
[----:B------:R-:W4:Y:S01]  /*0090*/  LDCU.64 UR6, c[0x0][0x358] ;  /* 0x00006b00ff0677ac */ /* 0x000f220008000a00 */
[----:B0-----:R-:W-:Y:S01]  /*00a0*/  LOP3.LUT P2, R2, R5, RZ, R4, 0xfa, !PT ;  /* 0x000000ff05027212 */ /* 0x001fe2000784fa04 */
[----:B--2---:R-:W-:-:S03]  /*00b0*/  IMAD R5, R0, UR5, R5 ;  /* 0x0000000500057c24 */ /* 0x004fc6000f8e0205 */
[----:B------:R-:W-:Y:S01]  /*00c0*/  ISETP.NE.AND P1, PT, R2, RZ, PT ;  /* 0x000000ff0200720c */ /* 0x000fe20003f25270 */
[----:B-1----:R-:W-:Y:S01]  /*00d0*/  IMAD R4, R7, UR4, R4 ;  /* 0x0000000407047c24 */ /* 0x002fe2000f8e0204 */
[----:B---3--:R-:W-:-:S07]  /*00e0*/  ISETP.GE.AND P0, PT, R5, UR9, PT ;  /* 0x0000000905007c0c */ /* 0x008fce000bf06270 */
[----:B------:R-:W0:Y:S01]  /*00f0*/  @!P2 S2R R3, SR_CgaCtaId ;  /* 0x000000000003a919 */ /* 0x000e220000008800 */
[----:B------:R-:W-:Y:S02]  /*0100*/  ISETP.GE.OR P0, PT, R4, UR8, P0 ;  /* 0x0000000804007c0c */ /* 0x000fe40008706670 */
[----:B------:R-:W-:-:S04]  /*0110*/  @!P2 MOV R0, 0x400 ;  /* 0x000004000000a802 */ /* 0x000fc80000000f00 */
[----:B0-----:R-:W-:-:S05]  /*0120*/  @!P2 LEA R0, R3, R0, 0x18 ;  /* 0x000000000300a211 */ /* 0x001fca00078ec0ff */
[----:B------:R0:W-:Y:S01]  /*0130*/  @!P2 STS [R0], RZ ;  /* 0x000000ff0000a388 */ /* 0x0001e20000000800 */
[----:B------:R-:W-:Y:S06]  /*0140*/  BAR.SYNC.DEFER_BLOCKING 0x0 ;  /* 0x0000000000007b1d */ /* 0x000fec0000010000 */
[----:B----4-:R-:W-:Y:S05]  /*0150*/  @P0 BRA `(.L_x_1) ;  /* 0x00000000002c0947 */ /* 0x010fea0003800000 */
[----:B------:R-:W1:Y:S01]  /*0160*/  LDC.64 R2, c[0x0][0x380] ;  /* 0x0000e000ff027b82 */ /* 0x000e620000000a00 */
[----:B------:R-:W-:Y:S01]  /*0170*/  IMAD R5, R4, UR9, R5 ;  /* 0x0000000904057c24 */ /* 0x000fe2000f8e0205 */
[----:B------:R-:W2:Y:S03]  /*0180*/  LDCU UR4, c[0x0][0x398] ;  /* 0x00007300ff0477ac */ /* 0x000ea60008000800 */
[----:B-1----:R-:W-:-:S06]  /*0190*/  IMAD.WIDE R2, R5, 0x4, R2 ;  /* 0x0000000405027825 */ /* 0x002fcc00078e0202 */
[----:B------:R-:W2:Y:S02]  /*01a0*/  LDG.E R2, desc[UR6][R2.64] ;  /* 0x0000000602027981 */ /* 0x000ea4000c1e1900 */
[----:B--2---:R-:W-:-:S13]  /*01b0*/  ISETP.NE.AND P0, PT, R2, UR4, PT ;  /* 0x0000000402007c0c */ /* 0x004fda000bf05270 */
[----:B------:R-:W-:Y:S05]  /*01c0*/  @P0 BRA `(.L_x_1) ;  /* 0x0000000000100947 */ /* 0x000fea0003800000 */
[----:B------:R-:W1:Y:S01]  /*01d0*/  S2UR UR5, SR_CgaCtaId ;  /* 0x00000000000579c3 */ /* 0x000e620000008800 */
[----:B------:R-:W-:Y:S02]  /*01e0*/  UMOV UR4, 0x400 ;  /* 0x0000040000047882 */ /* 0x000fe40000000000 */
[----:B-1----:R-:W-:-:S09]  /*01f0*/  ULEA UR4, UR5, UR4, 0x18 ;  /* 0x0000000405047291 */ /* 0x002fd2000f8ec0ff */
[----:B------:R-:W-:Y:S03]  /*0200*/  ATOMS.POPC.INC.32 RZ, [UR4] ;  /* 0x00000000ffff7f8c */ /* 0x000fe6000d800004 */
.L_x_1:
[----:B------:R-:W-:Y:S05]  /*0210*/  BSYNC.RECONVERGENT B0 ;  /* 0x0000000000007941 */ /* 0x000fea0003800200 */
.L_x_0:
[----:B------:R-:W-:Y:S06]  /*0220*/  BAR.SYNC.DEFER_BLOCKING 0x0 ;  /* 0x0000000000007b1d */ /* 0x000fec0000010000 */
[----:B------:R-:W-:Y:S05]  /*0230*/  @P1 EXIT ;  /* 0x000000000000194d */ /* 0x000fea0003800000 */
[----:B------:R-:W1:Y:S01]  /*0240*/  S2UR UR5, SR_CgaCtaId ;  /* 0x00000000000579c3 */ /* 0x000e620000008800 */
[----:B------:R-:W-:Y:S01]  /*0250*/  UMOV UR4, 0x400 ;  /* 0x0000040000047882 */ /* 0x000fe20000000000 */
[----:B------:R-:W2:Y:S06]  /*0260*/  S2R R4, SR_LANEID ;  /* 0x0000000000047919 */ /* 0x000eac0000000000 */
[----:B------:R-:W3:Y:S01]  /*0270*/  LDC.64 R2, c[0x0][0x388] ;  /* 0x0000e200ff027b82 */ /* 0x000ee20000000a00 */
[----:B-1----:R-:W-:-:S09]  /*0280*/  ULEA UR4, UR5, UR4, 0x18 ;  /* 0x0000000405047291 */ /* 0x002fd2000f8ec0ff */
[----:B0-----:R-:W0:Y:S01]  /*0290*/  LDS R0, [UR4] ;  /* 0x00000004ff007984 */ /* 0x001e220008000800 */
[----:B------:R-:W-:Y:S02]  /*02a0*/  VOTEU.ANY UR4, UPT, PT ;  /* 0x0000000000047886 */ /* 0x000fe400038e0100 */
[----:B------:R-:W-:Y:S02]  /*02b0*/  UFLO.U32 UR5, UR4 ;  /* 0x00000004000572bd */ /* 0x000fe400080e0000 */
[----:B------:R-:W-:-:S04]  /*02c0*/  UPOPC UR4, UR4 ;  /* 0x00000004000472bf */ /* 0x000fc80008000000 */
[----:B--2---:R-:W-:Y:S02]  /*02d0*/  ISETP.EQ.U32.AND P0, PT, R4, UR5, PT ;  /* 0x0000000504007c0c */ /* 0x004fe4000bf02070 */
[----:B0-----:R-:W-:-:S11]  /*02e0*/  IMAD R5, R0, UR4, RZ ;  /* 0x0000000400057c24 */ /* 0x001fd6000f8e02ff */
[----:B---3--:R-:W-:Y:S01]  /*02f0*/  @P0 REDG.E.ADD.STRONG.GPU desc[UR6][R2.64], R5 ;  /* 0x000000050200098e */ /* 0x008fe2000c12e106 */
[----:B------:R-:W-:Y:S05]  /*0300*/  EXIT ;  /* 0x000000000000794d */ /* 0x000fea0003800000 */
.L_x_2:
[----:B------:R-:W-:-:S00]  /*0310*/  BRA `(.L_x_2) ;  /* 0xfffffffc00fc7947 */ /* 0x000fc0000383ffff */
[----:B------:R-:W-:-:S00]  /*0320*/  NOP ;  /* 0x0000000000007918 */ /* 0x000fc00000000000 */
        /* <DEDUP_REMOVED lines=13> */
.L_x_3:


//--------------------- .nv.shared._Z21count_2d_equal_kernelPKiPiiii --------------------------
	.section	.nv.shared._Z21count_2d_equal_kernelPKiPiiii,"aw",@nobits
	.sectionflags	@""
	.align	4
.nv.shared._Z21count_2d_equal_kernelPKiPiiii:
	.zero		1028


//--------------------- .nv.shared.reserved.0     --------------------------
	.section	.nv.shared.reserved.0,"aw",@nobits
	.weak		__nv_reservedSMEM_offset_0_alias
	.size		__nv_reservedSMEM_offset_0_alias, 0, 64
	.other		__nv_reservedSMEM_offset_0_alias,@"STO_CUDA_RESERVED_SHARED STV_DEFAULT"
__nv_reservedSMEM_offset_0_alias:
	.zero		0
	.zero		64


//--------------------- .nv.constant0._Z21count_2d_equal_kernelPKiPiiii --------------------------
	.section	.nv.constant0._Z21count_2d_equal_kernelPKiPiiii,"a",@progbits
	.sectionflags	@""
	.align	4
.nv.constant0._Z21count_2d_equal_kernelPKiPiiii:
	.zero		924


//--------------------- SYMBOLS --------------------------

	.type		.nv.reservedSmem.offset0,@object
	.size		.nv.reservedSmem.offset0,0x4
	.type		.nv.reservedSmem.cap,@object
	.size		.nv.reservedSmem.cap,0x4
